//
// Generated by NVIDIA NVVM Compiler
//
// Compiler Build ID: CL-36424714
// Cuda compilation tools, release 13.0, V13.0.88
// Based on NVVM 20.0.0
//

.version 9.0
.target sm_100
.address_size 64

.extern .func  (.param .b32 func_retval0) vprintf
(
	.param .b64 vprintf_param_0,
	.param .b64 vprintf_param_1
)
;
.global .align 1 .b8 $str[21] = {98, 108, 111, 99, 107, 32, 68, 105, 109, 32, 40, 37, 100, 44, 32, 37, 100, 41, 32, 10};
.global .align 1 .b8 $str$1[19] = {98, 108, 111, 99, 107, 32, 105, 100, 32, 40, 37, 100, 44, 32, 37, 100, 41, 10};
.global .align 1 .b8 $str$2[21] = {116, 104, 114, 101, 97, 100, 32, 105, 100, 32, 40, 37, 100, 44, 32, 37, 100, 41, 32, 10};

.entry _Z10threadDemoPj(
	.param .u64 .ptr .align 1 _Z10threadDemoPj_param_0
)
{
	.local .align 8 .b8 	__local_depot0[8];
	.reg .b64 	%SP;
	.reg .b64 	%SPL;
	.reg .pred 	%p<4>;
	.reg .b32 	%r<18>;
	.reg .b64 	%rd<13>;

	mov.u64 	%SPL, __local_depot0;
	cvta.local.u64 	%SP, %SPL;
	ld.param.u64 	%rd1, [_Z10threadDemoPj_param_0];
	add.u64 	%rd2, %SP, 0;
	add.u64 	%rd3, %SPL, 0;
	mov.u32 	%r2, %ntid.x;
	mov.u32 	%r3, %ctaid.x;
	mov.u32 	%r4, %tid.x;
	mad.lo.s32 	%r1, %r2, %r3, %r4;
	mov.u32 	%r5, %ntid.y;
	mov.u32 	%r6, %ctaid.y;
	mul.lo.s32 	%r7, %r5, %r6;
	mov.u32 	%r8, %tid.y;
	st.local.v2.u32 	[%rd3], {%r2, %r5};
	mov.u64 	%rd4, $str;
	cvta.global.u64 	%rd5, %rd4;
	{ // callseq 0, 0
	.param .b64 param0;
	st.param.b64 	[param0], %rd5;
	.param .b64 param1;
	st.param.b64 	[param1], %rd2;
	.param .b32 retval0;
	call.uni (retval0), 
	vprintf, 
	(
	param0, 
	param1
	);
	ld.param.b32 	%r9, [retval0];
	} // callseq 0
	st.local.v2.u32 	[%rd3], {%r3, %r6};
	mov.u64 	%rd6, $str$1;
	cvta.global.u64 	%rd7, %rd6;
	{ // callseq 1, 0
	.param .b64 param0;
	st.param.b64 	[param0], %rd7;
	.param .b64 param1;
	st.param.b64 	[param1], %rd2;
	.param .b32 retval0;
	call.uni (retval0), 
	vprintf, 
	(
	param0, 
	param1
	);
	ld.param.b32 	%r11, [retval0];
	} // callseq 1
	st.local.v2.u32 	[%rd3], {%r4, %r8};
	mov.u64 	%rd8, $str$2;
	cvta.global.u64 	%rd9, %rd8;
	{ // callseq 2, 0
	.param .b64 param0;
	st.param.b64 	[param0], %rd9;
	.param .b64 param1;
	st.param.b64 	[param1], %rd2;
	.param .b32 retval0;
	call.uni (retval0), 
	vprintf, 
	(
	param0, 
	param1
	);
	ld.param.b32 	%r13, [retval0];
	} // callseq 2
	setp.gt.u32 	%p1, %r1, 127;
	or.b32  	%r15, %r7, %r8;
	setp.ne.s32 	%p2, %r15, 0;
	or.pred  	%p3, %p1, %p2;
	@%p3 bra 	$L__BB0_2;
	cvta.to.global.u64 	%rd10, %rd1;
	mul.wide.u32 	%rd11, %r1, 4;
	add.s64 	%rd12, %rd10, %rd11;
	st.global.u32 	[%rd12], %r1;
	mov.b32 	%r17, 0;
	st.global.u32 	[%rd12+512], %r17;
$L__BB0_2:
	ret;

}


// ===== COMPILED SASS (sm_100) =====

	.target	sm_100

	.elftype	@"ET_EXEC"


//--------------------- .note.nv.tkinfo           --------------------------
	.section	.note.nv.tkinfo,"",@"SHT_NOTE"
	.sectionflags	@"SHF_NOTE_NV_TKINFO"
	.tkinfo
        /*0018*/ 	.word	0x00000002
        /*0030*/ 	.string	""
        /*0030*/ 	.string	"ptxas"
        /*0030*/ 	.string	"Cuda compilation tools, release 13.0, V13.0.88"
        /*0030*/ 	.string	"Build cuda_13.0.r13.0/compiler.36424714_0"
        /*0030*/ 	.string	"-arch sm_100 -m 64 "



//--------------------- .note.nv.cuinfo           --------------------------
	.section	.note.nv.cuinfo,"",@"SHT_NOTE"
	.sectionflags	@"SHF_NOTE_NV_CUINFO"
        /*0018*/ 	.short	0x0002
        /*001a*/ 	.short	0x0064
        /*001c*/ 	.short	0x0082
	.zero		2


//--------------------- .nv.info                  --------------------------
	.section	.nv.info,"",@"SHT_CUDA_INFO"
	.align	4


	//----- nvinfo : EIATTR_REGCOUNT
	.align		4
        /*0000*/ 	.byte	0x04, 0x2f
        /*0002*/ 	.short	(.L_4 - .L_3)
	.align		4
.L_3:
        /*0004*/ 	.word	index@(_Z10threadDemoPj)
        /*0008*/ 	.word	0x0000001d


	//----- nvinfo : EIATTR_FRAME_SIZE
	.align		4
.L_4:
        /*000c*/ 	.byte	0x04, 0x11
        /*000e*/ 	.short	(.L_6 - .L_5)
	.align		4
.L_5:
        /*0010*/ 	.word	index@(_Z10threadDemoPj)
        /*0014*/ 	.word	0x00000008


	//----- nvinfo : EIATTR_MIN_STACK_SIZE
	.align		4
.L_6:
        /*0018*/ 	.byte	0x04, 0x12
        /*001a*/ 	.short	(.L_8 - .L_7)
	.align		4
.L_7:
        /*001c*/ 	.word	index@(_Z10threadDemoPj)
        /*0020*/ 	.word	0x00000008
.L_8:


//--------------------- .nv.compat                --------------------------
	.section	.nv.compat,"",@"SHT_CUDA_COMPAT_INFO"
	.align	4
        /*0000*/ 	.byte	0x02, 0x09, 0x00, 0x00, 0x02, 0x02, 0x01, 0x00, 0x02, 0x05, 0x05, 0x00, 0x03, 0x07, 0x01, 0x01
        /*0010*/ 	.byte	0x02, 0x03, 0x00, 0x00, 0x02, 0x06, 0x01, 0x00, 0x04, 0x0b, 0x08, 0x00, 0x09, 0x00, 0x00, 0x00
        /*0020*/ 	.byte	0x00, 0x00, 0x00, 0x00


//--------------------- .nv.info._Z10threadDemoPj --------------------------
	.section	.nv.info._Z10threadDemoPj,"",@"SHT_CUDA_INFO"
	.sectionflags	@""
	.align	4


	//----- nvinfo : EIATTR_CUDA_API_VERSION
	.align		4
        /*0000*/ 	.byte	0x04, 0x37
        /*0002*/ 	.short	(.L_10 - .L_9)
.L_9:
        /*0004*/ 	.word	0x00000082


	//----- nvinfo : EIATTR_KPARAM_INFO
	.align		4
.L_10:
        /*0008*/ 	.byte	0x04, 0x17
        /*000a*/ 	.short	(.L_12 - .L_11)
.L_11:
        /*000c*/ 	.word	0x00000000
        /*0010*/ 	.short	0x0000
        /*0012*/ 	.short	0x0000
        /*0014*/ 	.byte	0x00, 0xf5, 0x21, 0x00


	//----- nvinfo : EIATTR_SPARSE_MMA_MASK
	.align		4
.L_12:
        /*0018*/ 	.byte	0x03, 0x50
        /*001a*/ 	.short	0x0000


	//----- nvinfo : EIATTR_MAXREG_COUNT
	.align		4
        /*001c*/ 	.byte	0x03, 0x1b
        /*001e*/ 	.short	0x00ff


	//----- nvinfo : EIATTR_EXTERNS
	.align		4
        /*0020*/ 	.byte	0x04, 0x0f
        /*0022*/ 	.short	(.L_14 - .L_13)


	//   ....[0]....
	.align		4
.L_13:
        /*0024*/ 	.word	index@(vprintf)


	//----- nvinfo : EIATTR_MERCURY_ISA_VERSION
	.align		4
.L_14:
        /*0028*/ 	.byte	0x03, 0x5f
        /*002a*/ 	.short	0x0101


	//----- nvinfo : EIATTR_VRC_CTA_INIT_COUNT
	.align		4
        /*002c*/ 	.byte	0x02, 0x4a
	.zero		1
	.zero		1


	//----- nvinfo : EIATTR_SYSCALL_OFFSETS
	.align		4
        /*0030*/ 	.byte	0x04, 0x46
        /*0032*/ 	.short	(.L_16 - .L_15)


	//   ....[0]....
.L_15:
        /*0034*/ 	.word	0x00000160


	//   ....[1]....
        /*0038*/ 	.word	0x00000200


	//   ....[2]....
        /*003c*/ 	.word	0x00000290


	//----- nvinfo : EIATTR_EXIT_INSTR_OFFSETS
	.align		4
.L_16:
        /*0040*/ 	.byte	0x04, 0x1c
        /*0042*/ 	.short	(.L_18 - .L_17)


	//   ....[0]....
.L_17:
        /*0044*/ 	.word	0x000002c0


	//   ....[1]....
        /*0048*/ 	.word	0x00000320


	//----- nvinfo : EIATTR_CRS_STACK_SIZE
	.align		4
.L_18:
        /*004c*/ 	.byte	0x04, 0x1e
        /*004e*/ 	.short	(.L_20 - .L_19)
.L_19:
        /*0050*/ 	.word	0x00000000


	//----- nvinfo : EIATTR_CBANK_PARAM_SIZE
	.align		4
.L_20:
        /*0054*/ 	.byte	0x03, 0x19
        /*0056*/ 	.short	0x0008


	//----- nvinfo : EIATTR_PARAM_CBANK
	.align		4
        /*0058*/ 	.byte	0x04, 0x0a
        /*005a*/ 	.short	(.L_22 - .L_21)
	.align		4
.L_21:
        /*005c*/ 	.word	index@(.nv.constant0._Z10threadDemoPj)
        /*0060*/ 	.short	0x0380
        /*0062*/ 	.short	0x0008


	//----- nvinfo : EIATTR_SW_WAR
	.align		4
.L_22:
        /*0064*/ 	.byte	0x04, 0x36
        /*0066*/ 	.short	(.L_24 - .L_23)
.L_23:
        /*0068*/ 	.word	0x00000008
.L_24:


//--------------------- .nv.callgraph             --------------------------
	.section	.nv.callgraph,"",@"SHT_CUDA_CALLGRAPH"
	.align	4
	.sectionentsize	8
	.align		4
        /*0000*/ 	.word	0x00000000
	.align		4
        /*0004*/ 	.word	0xffffffff
	.align		4
        /*0008*/ 	.word	index@(_Z10threadDemoPj)
	.align		4
        /*000c*/ 	.word	index@(vprintf)
	.align		4
        /*0010*/ 	.word	0x00000000
	.align		4
        /*0014*/ 	.word	0xfffffffe
	.align		4
        /*0018*/ 	.word	0x00000000
	.align		4
        /*001c*/ 	.word	0xfffffffd
	.align		4
        /*0020*/ 	.word	0x00000000
	.align		4
        /*0024*/ 	.word	0xfffffffc


//--------------------- .nv.constant4             --------------------------
	.section	.nv.constant4,"a",@progbits
	.align	8
	.align		8
.nv.constant4:
        /*0000*/ 	.dword	vprintf
	.align		8
        /*0008*/ 	.dword	$str
	.align		8
        /*0010*/ 	.dword	$str$1
	.align		8
        /*0018*/ 	.dword	$str$2


//--------------------- .text._Z10threadDemoPj    --------------------------
	.section	.text._Z10threadDemoPj,"ax",@progbits
	.align	128
.text._Z10threadDemoPj:
        .type           _Z10threadDemoPj,@function
        .size           _Z10threadDemoPj,(.L_x_4 - _Z10threadDemoPj)
        .other          _Z10threadDemoPj,@"STO_CUDA_ENTRY STV_DEFAULT"
_Z10threadDemoPj:
[----:B------:R-:W0:Y:S01]  /*0000*/  LDC R1, c[0x0][0x37c] ;  /* 0x0000df00ff017b82 */ /* 0x000e220000000800 */
[----:B------:R-:W1:Y:S07]  /*0010*/  LDCU UR5, c[0x0][0x2fc] ;  /* 0x00005f80ff0577ac */ /* 0x000e6e0008000800 */
[----:B------:R-:W2:Y:S01]  /*0020*/  LDC R8, c[0x0][0x360] ;  /* 0x0000d800ff087b82 */ /* 0x000ea20000000800 */
[----:B------:R-:W3:Y:S01]  /*0030*/  S2R R16, SR_CTAID.X ;  /* 0x0000000000107919 */ /* 0x000ee20000002500 */
[----:B0-----:R-:W-:Y:S01]  /*0040*/  VIADD R1, R1, 0xfffffff8 ;  /* 0xfffffff801017836 */ /* 0x001fe20000000000 */
[----:B------:R-:W0:Y:S01]  /*0050*/  LDCU UR4, c[0x0][0x2f8] ;  /* 0x00005f00ff0477ac */ /* 0x000e220008000800 */
[----:B------:R-:W-:Y:S01]  /*0060*/  MOV R25, 0x0 ;  /* 0x0000000000197802 */ /* 0x000fe20000000f00 */
[----:B------:R-:W3:Y:S01]  /*0070*/  S2R R18, SR_TID.X ;  /* 0x0000000000127919 */ /* 0x000ee20000002100 */
[----:B------:R-:W4:Y:S02]  /*0080*/  LDCU.64 UR6, c[0x4][0x8] ;  /* 0x01000100ff0677ac */ /* 0x000f240008000a00 */
[----:B------:R-:W2:Y:S01]  /*0090*/  LDC R9, c[0x0][0x364] ;  /* 0x0000d900ff097b82 */ /* 0x000ea20000000800 */
[----:B------:R-:W5:Y:S07]  /*00a0*/  S2R R17, SR_CTAID.Y ;  /* 0x0000000000117919 */ /* 0x000f6e0000002600 */
[----:B------:R1:W5:Y:S01]  /*00b0*/  LDC.64 R2, c[0x4][R25] ;  /* 0x0100000019027b82 */ /* 0x0003620000000a00 */
[----:B0-----:R-:W-:Y:S01]  /*00c0*/  IADD3 R24, P0, PT, R1, UR4, RZ ;  /* 0x0000000401187c10 */ /* 0x001fe2000ff1e0ff */
[----:B----4-:R-:W-:Y:S01]  /*00d0*/  IMAD.U32 R4, RZ, RZ, UR6 ;  /* 0x00000006ff047e24 */ /* 0x010fe2000f8e00ff */
[----:B------:R-:W-:-:S03]  /*00e0*/  MOV R5, UR7 ;  /* 0x0000000700057c02 */ /* 0x000fc60008000f00 */
[----:B-1----:R-:W-:Y:S02]  /*00f0*/  IMAD.X R23, RZ, RZ, UR5, P0 ;  /* 0x00000005ff177e24 */ /* 0x002fe400080e06ff */
[----:B------:R-:W-:Y:S01]  /*0100*/  IMAD.MOV.U32 R6, RZ, RZ, R24 ;  /* 0x000000ffff067224 */ /* 0x000fe200078e0018 */
[----:B--2---:R0:W-:Y:S02]  /*0110*/  STL.64 [R1], R8 ;  /* 0x0000000801007387 */ /* 0x0041e40000100a00 */
[----:B------:R-:W-:Y:S01]  /*0120*/  MOV R7, R23 ;  /* 0x0000001700077202 */ /* 0x000fe20000000f00 */
[----:B---3--:R-:W-:Y:S02]  /*0130*/  IMAD R22, R8, R16, R18 ;  /* 0x0000001008167224 */ /* 0x008fe400078e0212 */
[----:B-----5:R-:W-:-:S07]  /*0140*/  IMAD R26, R9, R17, RZ ;  /* 0x00000011091a7224 */ /* 0x020fce00078e02ff */
[----:B------:R-:W-:-:S07]  /*0150*/  LEPC R20, `(.L_x_0) ;  /* 0x000000001014794e */ /* 0x000fce0000000000 */
[----:B0-----:R-:W-:Y:S05]  /*0160*/  CALL.ABS.NOINC R2 ;  /* 0x0000000002007343 */ /* 0x001fea0003c00000 */
.L_x_0:
[----:B------:R-:W0:Y:S01]  /*0170*/  S2R R19, SR_TID.Y ;  /* 0x0000000000137919 */ /* 0x000e220000002200 */
[----:B------:R1:W2:Y:S01]  /*0180*/  LDC.64 R2, c[0x4][R25] ;  /* 0x0100000019027b82 */ /* 0x0002a20000000a00 */
[----:B------:R-:W3:Y:S01]  /*0190*/  LDCU.64 UR4, c[0x4][0x10] ;  /* 0x01000200ff0477ac */ /* 0x000ee20008000a00 */
[----:B------:R-:W-:Y:S01]  /*01a0*/  IMAD.MOV.U32 R6, RZ, RZ, R24 ;  /* 0x000000ffff067224 */ /* 0x000fe200078e0018 */
[----:B------:R1:W-:Y:S01]  /*01b0*/  STL.64 [R1], R16 ;  /* 0x0000001001007387 */ /* 0x0003e20000100a00 */
[----:B------:R-:W-:Y:S01]  /*01c0*/  MOV R7, R23 ;  /* 0x0000001700077202 */ /* 0x000fe20000000f00 */
[----:B---3--:R-:W-:Y:S01]  /*01d0*/  IMAD.U32 R4, RZ, RZ, UR4 ;  /* 0x00000004ff047e24 */ /* 0x008fe2000f8e00ff */
[----:B-1----:R-:W-:-:S07]  /*01e0*/  MOV R5, UR5 ;  /* 0x0000000500057c02 */ /* 0x002fce0008000f00 */
[----:B------:R-:W-:-:S07]  /*01f0*/  LEPC R20, `(.L_x_1) ;  /* 0x000000001014794e */ /* 0x000fce0000000000 */
[----:B0-2---:R-:W-:Y:S05]  /*0200*/  CALL.ABS.NOINC R2 ;  /* 0x0000000002007343 */ /* 0x005fea0003c00000 */
.L_x_1:
[----:B------:R0:W-:Y:S01]  /*0210*/  STL.64 [R1], R18 ;  /* 0x0000001201007387 */ /* 0x0001e20000100a00 */
[----:B------:R0:W1:Y:S01]  /*0220*/  LDC.64 R2, c[0x4][R25] ;  /* 0x0100000019027b82 */ /* 0x0000620000000a00 */
[----:B------:R-:W2:Y:S01]  /*0230*/  LDCU.64 UR4, c[0x4][0x18] ;  /* 0x01000300ff0477ac */ /* 0x000ea20008000a00 */
[----:B------:R-:W-:Y:S01]  /*0240*/  IMAD.MOV.U32 R6, RZ, RZ, R24 ;  /* 0x000000ffff067224 */ /* 0x000fe200078e0018 */
[----:B------:R-:W-:Y:S01]  /*0250*/  MOV R7, R23 ;  /* 0x0000001700077202 */ /* 0x000fe20000000f00 */
[----:B--2---:R-:W-:Y:S01]  /*0260*/  IMAD.U32 R4, RZ, RZ, UR4 ;  /* 0x00000004ff047e24 */ /* 0x004fe2000f8e00ff */
[----:B0-----:R-:W-:-:S07]  /*0270*/  MOV R5, UR5 ;  /* 0x0000000500057c02 */ /* 0x001fce0008000f00 */
[----:B------:R-:W-:-:S07]  /*0280*/  LEPC R20, `(.L_x_2) ;  /* 0x000000001014794e */ /* 0x000fce0000000000 */
[----:B-1----:R-:W-:Y:S05]  /*0290*/  CALL.ABS.NOINC R2 ;  /* 0x0000000002007343 */ /* 0x002fea0003c00000 */
.L_x_2:
[----:B------:R-:W-:-:S04]  /*02a0*/  LOP3.LUT P0, RZ, R26, R19, RZ, 0xfc, !PT ;  /* 0x000000131aff7212 */ /* 0x000fc8000780fcff */
[----:B------:R-:W-:-:S13]  /*02b0*/  ISETP.GT.U32.OR P0, PT, R22, 0x7f, P0 ;  /* 0x0000007f1600780c */ /* 0x000fda0000704470 */
[----:B------:R-:W-:Y:S05]  /*02c0*/  @P0 EXIT ;  /* 0x000000000000094d */ /* 0x000fea0003800000 */
[----:B------:R-:W0:Y:S01]  /*02d0*/  LDC.64 R2, c[0x0][0x380] ;  /* 0x0000e000ff027b82 */ /* 0x000e220000000a00 */
[----:B------:R-:W1:Y:S01]  /*02e0*/  LDCU.64 UR4, c[0x0][0x358] ;  /* 0x00006b00ff0477ac */ /* 0x000e620008000a00 */
[----:B0-----:R-:W-:-:S05]  /*02f0*/  IMAD.WIDE.U32 R2, R22, 0x4, R2 ;  /* 0x0000000416027825 */ /* 0x001fca00078e0002 */
[----:B-1----:R-:W-:Y:S04]  /*0300*/  STG.E desc[UR4][R2.64], R22 ;  /* 0x0000001602007986 */ /* 0x002fe8000c101904 */
[----:B------:R-:W-:Y:S01]  /*0310*/  STG.E desc[UR4][R2.64+0x200], RZ ;  /* 0x000200ff02007986 */ /* 0x000fe2000c101904 */
[----:B------:R-:W-:Y:S05]  /*0320*/  EXIT ;  /* 0x000000000000794d */ /* 0x000fea0003800000 */
.L_x_3:
[----:B------:R-:W-:-:S00]  /*0330*/  BRA `(.L_x_3) ;  /* 0xfffffffc00fc7947 */ /* 0x000fc0000383ffff */
[----:B------:R-:W-:-:S00]  /*0340*/  NOP ;  /* 0x0000000000007918 */ /* 0x000fc00000000000 */
        /* <DEDUP_REMOVED lines=11> */
.L_x_4:


//--------------------- .nv.global.init           --------------------------
	.section	.nv.global.init,"aw",@progbits
.nv.global.init:
	.type		$str$1,@object
	.size		$str$1,($str$2 - $str$1)
$str$1:
        /*0000*/ 	.byte	0x62, 0x6c, 0x6f, 0x63, 0x6b, 0x20, 0x69, 0x64, 0x20, 0x28, 0x25, 0x64, 0x2c, 0x20, 0x25, 0x64
        /*0010*/ 	.byte	0x29, 0x0a, 0x00
	.type		$str$2,@object
	.size		$str$2,($str - $str$2)
$str$2:
        /*0013*/ 	.byte	0x74, 0x68, 0x72, 0x65, 0x61, 0x64, 0x20, 0x69, 0x64, 0x20, 0x28, 0x25, 0x64, 0x2c, 0x20, 0x25
        /*0023*/ 	.byte	0x64, 0x29, 0x20, 0x0a, 0x00
	.type		$str,@object
	.size		$str,(.L_0 - $str)
$str:
        /*0028*/ 	.byte	0x62, 0x6c, 0x6f, 0x63, 0x6b, 0x20, 0x44, 0x69, 0x6d, 0x20, 0x28, 0x25, 0x64, 0x2c, 0x20, 0x25
        /*0038*/ 	.byte	0x64, 0x29, 0x20, 0x0a, 0x00
.L_0:


//--------------------- .nv.shared.reserved.0     --------------------------
	.section	.nv.shared.reserved.0,"aw",@nobits
	.weak		__nv_reservedSMEM_offset_0_alias
	.size		__nv_reservedSMEM_offset_0_alias, 0, 64
	.other		__nv_reservedSMEM_offset_0_alias,@"STO_CUDA_RESERVED_SHARED STV_DEFAULT"
__nv_reservedSMEM_offset_0_alias:
	.zero		0
	.zero		64


//--------------------- .nv.constant0._Z10threadDemoPj --------------------------
	.section	.nv.constant0._Z10threadDemoPj,"a",@progbits
	.sectionflags	@""
	.align	4
.nv.constant0._Z10threadDemoPj:
	.zero		904


//--------------------- SYMBOLS --------------------------

	.type		.nv.reservedSmem.offset0,@object
	.size		.nv.reservedSmem.offset0,0x4
	.type		vprintf,@function
